//
// Generated by NVIDIA NVVM Compiler
//
// Compiler Build ID: CL-36424714
// Cuda compilation tools, release 13.0, V13.0.88
// Based on NVVM 20.0.0
//

.version 9.0
.target sm_100
.address_size 64

	// .globl	_Z10huber_lossPfS_S_iif

.visible .entry _Z10huber_lossPfS_S_iif(
	.param .u64 .ptr .align 1 _Z10huber_lossPfS_S_iif_param_0,
	.param .u64 .ptr .align 1 _Z10huber_lossPfS_S_iif_param_1,
	.param .u64 .ptr .align 1 _Z10huber_lossPfS_S_iif_param_2,
	.param .u32 _Z10huber_lossPfS_S_iif_param_3,
	.param .u32 _Z10huber_lossPfS_S_iif_param_4,
	.param .f32 _Z10huber_lossPfS_S_iif_param_5
)
{
	.reg .pred 	%p<5>;
	.reg .b32 	%r<12>;
	.reg .b32 	%f<10>;
	.reg .b64 	%rd<14>;

	ld.param.u64 	%rd2, [_Z10huber_lossPfS_S_iif_param_0];
	ld.param.u64 	%rd3, [_Z10huber_lossPfS_S_iif_param_1];
	ld.param.u64 	%rd4, [_Z10huber_lossPfS_S_iif_param_2];
	ld.param.u32 	%r5, [_Z10huber_lossPfS_S_iif_param_3];
	ld.param.u32 	%r4, [_Z10huber_lossPfS_S_iif_param_4];
	ld.param.f32 	%f2, [_Z10huber_lossPfS_S_iif_param_5];
	cvta.to.global.u64 	%rd1, %rd4;
	mov.u32 	%r6, %tid.x;
	mov.u32 	%r7, %ntid.x;
	mov.u32 	%r8, %ctaid.x;
	mad.lo.s32 	%r1, %r7, %r8, %r6;
	mov.u32 	%r9, %tid.y;
	mov.u32 	%r10, %ntid.y;
	mov.u32 	%r11, %ctaid.y;
	mad.lo.s32 	%r2, %r10, %r11, %r9;
	setp.ge.s32 	%p1, %r2, %r5;
	setp.ge.s32 	%p2, %r1, %r4;
	or.pred  	%p3, %p1, %p2;
	@%p3 bra 	$L__BB0_4;
	cvta.to.global.u64 	%rd5, %rd2;
	cvta.to.global.u64 	%rd6, %rd3;
	mad.lo.s32 	%r3, %r4, %r2, %r1;
	mul.wide.s32 	%rd7, %r3, 4;
	add.s64 	%rd8, %rd5, %rd7;
	ld.global.f32 	%f3, [%rd8];
	add.s64 	%rd9, %rd6, %rd7;
	ld.global.f32 	%f4, [%rd9];
	sub.f32 	%f5, %f3, %f4;
	abs.f32 	%f1, %f5;
	setp.geu.f32 	%p4, %f1, %f2;
	@%p4 bra 	$L__BB0_3;
	mul.f32 	%f8, %f1, 0f3F000000;
	mul.f32 	%f9, %f1, %f8;
	add.s64 	%rd13, %rd1, %rd7;
	st.global.f32 	[%rd13], %f9;
	bra.uni 	$L__BB0_4;
$L__BB0_3:
	fma.rn.f32 	%f6, %f2, 0fBF000000, %f1;
	mul.f32 	%f7, %f2, %f6;
	add.s64 	%rd11, %rd1, %rd7;
	st.global.f32 	[%rd11], %f7;
$L__BB0_4:
	ret;

}


// ===== COMPILED SASS (sm_100) =====

	.target	sm_100

	.elftype	@"ET_EXEC"


//--------------------- .note.nv.tkinfo           --------------------------
	.section	.note.nv.tkinfo,"",@"SHT_NOTE"
	.sectionflags	@"SHF_NOTE_NV_TKINFO"
	.tkinfo
        /*0018*/ 	.word	0x00000002
        /*0030*/ 	.string	""
        /*0030*/ 	.string	"ptxas"
        /*0030*/ 	.string	"Cuda compilation tools, release 13.0, V13.0.88"
        /*0030*/ 	.string	"Build cuda_13.0.r13.0/compiler.36424714_0"
        /*0030*/ 	.string	"-arch sm_100 -m 64 "



//--------------------- .note.nv.cuinfo           --------------------------
	.section	.note.nv.cuinfo,"",@"SHT_NOTE"
	.sectionflags	@"SHF_NOTE_NV_CUINFO"
        /*0018*/ 	.short	0x0002
        /*001a*/ 	.short	0x0064
        /*001c*/ 	.short	0x0082
	.zero		2


//--------------------- .nv.info                  --------------------------
	.section	.nv.info,"",@"SHT_CUDA_INFO"
	.align	4


	//----- nvinfo : EIATTR_REGCOUNT
	.align		4
        /*0000*/ 	.byte	0x04, 0x2f
        /*0002*/ 	.short	(.L_1 - .L_0)
	.align		4
.L_0:
        /*0004*/ 	.word	index@(_Z10huber_lossPfS_S_iif)
        /*0008*/ 	.word	0x00000010


	//----- nvinfo : EIATTR_FRAME_SIZE
	.align		4
.L_1:
        /*000c*/ 	.byte	0x04, 0x11
        /*000e*/ 	.short	(.L_3 - .L_2)
	.align		4
.L_2:
        /*0010*/ 	.word	index@(_Z10huber_lossPfS_S_iif)
        /*0014*/ 	.word	0x00000000


	//----- nvinfo : EIATTR_MIN_STACK_SIZE
	.align		4
.L_3:
        /*0018*/ 	.byte	0x04, 0x12
        /*001a*/ 	.short	(.L_5 - .L_4)
	.align		4
.L_4:
        /*001c*/ 	.word	index@(_Z10huber_lossPfS_S_iif)
        /*0020*/ 	.word	0x00000000
.L_5:


//--------------------- .nv.compat                --------------------------
	.section	.nv.compat,"",@"SHT_CUDA_COMPAT_INFO"
	.align	4
        /*0000*/ 	.byte	0x02, 0x09, 0x00, 0x00, 0x02, 0x02, 0x01, 0x00, 0x02, 0x05, 0x05, 0x00, 0x03, 0x07, 0x01, 0x01
        /*0010*/ 	.byte	0x02, 0x03, 0x00, 0x00, 0x02, 0x06, 0x01, 0x00, 0x04, 0x0b, 0x08, 0x00, 0x09, 0x00, 0x00, 0x00
        /*0020*/ 	.byte	0x00, 0x00, 0x00, 0x00


//--------------------- .nv.info._Z10huber_lossPfS_S_iif --------------------------
	.section	.nv.info._Z10huber_lossPfS_S_iif,"",@"SHT_CUDA_INFO"
	.sectionflags	@""
	.align	4


	//----- nvinfo : EIATTR_CUDA_API_VERSION
	.align		4
        /*0000*/ 	.byte	0x04, 0x37
        /*0002*/ 	.short	(.L_7 - .L_6)
.L_6:
        /*0004*/ 	.word	0x00000082


	//----- nvinfo : EIATTR_KPARAM_INFO
	.align		4
.L_7:
        /*0008*/ 	.byte	0x04, 0x17
        /*000a*/ 	.short	(.L_9 - .L_8)
.L_8:
        /*000c*/ 	.word	0x00000000
        /*0010*/ 	.short	0x0005
        /*0012*/ 	.short	0x0020
        /*0014*/ 	.byte	0x00, 0xf0, 0x11, 0x00


	//----- nvinfo : EIATTR_KPARAM_INFO
	.align		4
.L_9:
        /*0018*/ 	.byte	0x04, 0x17
        /*001a*/ 	.short	(.L_11 - .L_10)
.L_10:
        /*001c*/ 	.word	0x00000000
        /*0020*/ 	.short	0x0004
        /*0022*/ 	.short	0x001c
        /*0024*/ 	.byte	0x00, 0xf0, 0x11, 0x00


	//----- nvinfo : EIATTR_KPARAM_INFO
	.align		4
.L_11:
        /*0028*/ 	.byte	0x04, 0x17
        /*002a*/ 	.short	(.L_13 - .L_12)
.L_12:
        /*002c*/ 	.word	0x00000000
        /*0030*/ 	.short	0x0003
        /*0032*/ 	.short	0x0018
        /*0034*/ 	.byte	0x00, 0xf0, 0x11, 0x00


	//----- nvinfo : EIATTR_KPARAM_INFO
	.align		4
.L_13:
        /*0038*/ 	.byte	0x04, 0x17
        /*003a*/ 	.short	(.L_15 - .L_14)
.L_14:
        /*003c*/ 	.word	0x00000000
        /*0040*/ 	.short	0x0002
        /*0042*/ 	.short	0x0010
        /*0044*/ 	.byte	0x00, 0xf5, 0x21, 0x00


	//----- nvinfo : EIATTR_KPARAM_INFO
	.align		4
.L_15:
        /*0048*/ 	.byte	0x04, 0x17
        /*004a*/ 	.short	(.L_17 - .L_16)
.L_16:
        /*004c*/ 	.word	0x00000000
        /*0050*/ 	.short	0x0001
        /*0052*/ 	.short	0x0008
        /*0054*/ 	.byte	0x00, 0xf5, 0x21, 0x00


	//----- nvinfo : EIATTR_KPARAM_INFO
	.align		4
.L_17:
        /*0058*/ 	.byte	0x04, 0x17
        /*005a*/ 	.short	(.L_19 - .L_18)
.L_18:
        /*005c*/ 	.word	0x00000000
        /*0060*/ 	.short	0x0000
        /*0062*/ 	.short	0x0000
        /*0064*/ 	.byte	0x00, 0xf5, 0x21, 0x00


	//----- nvinfo : EIATTR_SPARSE_MMA_MASK
	.align		4
.L_19:
        /*0068*/ 	.byte	0x03, 0x50
        /*006a*/ 	.short	0x0000


	//----- nvinfo : EIATTR_MAXREG_COUNT
	.align		4
        /*006c*/ 	.byte	0x03, 0x1b
        /*006e*/ 	.short	0x00ff


	//----- nvinfo : EIATTR_MERCURY_ISA_VERSION
	.align		4
        /*0070*/ 	.byte	0x03, 0x5f
        /*0072*/ 	.short	0x0101


	//----- nvinfo : EIATTR_VRC_CTA_INIT_COUNT
	.align		4
        /*0074*/ 	.byte	0x02, 0x4a
	.zero		1
	.zero		1


	//----- nvinfo : EIATTR_EXIT_INSTR_OFFSETS
	.align		4
        /*0078*/ 	.byte	0x04, 0x1c
        /*007a*/ 	.short	(.L_21 - .L_20)


	//   ....[0]....
.L_20:
        /*007c*/ 	.word	0x000000c0


	//   ....[1]....
        /*0080*/ 	.word	0x000001d0


	//   ....[2]....
        /*0084*/ 	.word	0x00000230


	//----- nvinfo : EIATTR_CBANK_PARAM_SIZE
	.align		4
.L_21:
        /*0088*/ 	.byte	0x03, 0x19
        /*008a*/ 	.short	0x0024


	//----- nvinfo : EIATTR_PARAM_CBANK
	.align		4
        /*008c*/ 	.byte	0x04, 0x0a
        /*008e*/ 	.short	(.L_23 - .L_22)
	.align		4
.L_22:
        /*0090*/ 	.word	index@(.nv.constant0._Z10huber_lossPfS_S_iif)
        /*0094*/ 	.short	0x0380
        /*0096*/ 	.short	0x0024


	//----- nvinfo : EIATTR_SW_WAR
	.align		4
.L_23:
        /*0098*/ 	.byte	0x04, 0x36
        /*009a*/ 	.short	(.L_25 - .L_24)
.L_24:
        /*009c*/ 	.word	0x00000008
.L_25:


//--------------------- .nv.callgraph             --------------------------
	.section	.nv.callgraph,"",@"SHT_CUDA_CALLGRAPH"
	.align	4
	.sectionentsize	8
	.align		4
        /*0000*/ 	.word	0x00000000
	.align		4
        /*0004*/ 	.word	0xffffffff
	.align		4
        /*0008*/ 	.word	0x00000000
	.align		4
        /*000c*/ 	.word	0xfffffffe
	.align		4
        /*0010*/ 	.word	0x00000000
	.align		4
        /*0014*/ 	.word	0xfffffffd
	.align		4
        /*0018*/ 	.word	0x00000000
	.align		4
        /*001c*/ 	.word	0xfffffffc


//--------------------- .text._Z10huber_lossPfS_S_iif --------------------------
	.section	.text._Z10huber_lossPfS_S_iif,"ax",@progbits
	.align	128
        .global         _Z10huber_lossPfS_S_iif
        .type           _Z10huber_lossPfS_S_iif,@function
        .size           _Z10huber_lossPfS_S_iif,(.L_x_1 - _Z10huber_lossPfS_S_iif)
        .other          _Z10huber_lossPfS_S_iif,@"STO_CUDA_ENTRY STV_DEFAULT"
_Z10huber_lossPfS_S_iif:
.text._Z10huber_lossPfS_S_iif:
[----:B------:R-:W-:Y:S01]  /*0000*/  LDC R1, c[0x0][0x37c] ;  /* 0x0000df00ff017b82 */ /* 0x000fe20000000800 */
[----:B------:R-:W0:Y:S01]  /*0010*/  S2R R0, SR_TID.X ;  /* 0x0000000000007919 */ /* 0x000e220000002100 */
[----:B------:R-:W0:Y:S01]  /*0020*/  LDCU UR4, c[0x0][0x360] ;  /* 0x00006c00ff0477ac */ /* 0x000e220008000800 */
[----:B------:R-:W0:Y:S01]  /*0030*/  S2R R3, SR_CTAID.X ;  /* 0x0000000000037919 */ /* 0x000e220000002500 */
[----:B------:R-:W1:Y:S01]  /*0040*/  LDCU UR5, c[0x0][0x364] ;  /* 0x00006c80ff0577ac */ /* 0x000e620008000800 */
[----:B------:R-:W1:Y:S01]  /*0050*/  S2R R7, SR_TID.Y ;  /* 0x0000000000077919 */ /* 0x000e620000002200 */
[----:B------:R-:W2:Y:S01]  /*0060*/  LDCU.64 UR6, c[0x0][0x398] ;  /* 0x00007300ff0677ac */ /* 0x000ea20008000a00 */
[----:B------:R-:W1:Y:S01]  /*0070*/  S2R R2, SR_CTAID.Y ;  /* 0x0000000000027919 */ /* 0x000e620000002600 */
[----:B0-----:R-:W-:-:S05]  /*0080*/  IMAD R0, R3, UR4, R0 ;  /* 0x0000000403007c24 */ /* 0x001fca000f8e0200 */
[----:B--2---:R-:W-:Y:S01]  /*0090*/  ISETP.GE.AND P0, PT, R0, UR7, PT ;  /* 0x0000000700007c0c */ /* 0x004fe2000bf06270 */
[----:B-1----:R-:W-:-:S05]  /*00a0*/  IMAD R7, R2, UR5, R7 ;  /* 0x0000000502077c24 */ /* 0x002fca000f8e0207 */
[----:B------:R-:W-:-:S13]  /*00b0*/  ISETP.GE.OR P0, PT, R7, UR6, P0 ;  /* 0x0000000607007c0c */ /* 0x000fda0008706670 */
[----:B------:R-:W-:Y:S05]  /*00c0*/  @P0 EXIT ;  /* 0x000000000000094d */ /* 0x000fea0003800000 */
[----:B------:R-:W0:Y:S01]  /*00d0*/  LDC.64 R2, c[0x0][0x380] ;  /* 0x0000e000ff027b82 */ /* 0x000e220000000a00 */
[----:B------:R-:W1:Y:S01]  /*00e0*/  LDCU.64 UR4, c[0x0][0x358] ;  /* 0x00006b00ff0477ac */ /* 0x000e620008000a00 */
[----:B------:R-:W-:-:S06]  /*00f0*/  IMAD R9, R7, UR7, R0 ;  /* 0x0000000707097c24 */ /* 0x000fcc000f8e0200 */
[----:B------:R-:W2:Y:S08]  /*0100*/  LDC.64 R4, c[0x0][0x388] ;  /* 0x0000e200ff047b82 */ /* 0x000eb00000000a00 */
[----:B------:R-:W3:Y:S01]  /*0110*/  LDC R13, c[0x0][0x3a0] ;  /* 0x0000e800ff0d7b82 */ /* 0x000ee20000000800 */
[----:B0-----:R-:W-:-:S06]  /*0120*/  IMAD.WIDE R2, R9, 0x4, R2 ;  /* 0x0000000409027825 */ /* 0x001fcc00078e0202 */
[----:B-1----:R-:W4:Y:S01]  /*0130*/  LDG.E R2, desc[UR4][R2.64] ;  /* 0x0000000402027981 */ /* 0x002f22000c1e1900 */
[----:B--2---:R-:W-:-:S06]  /*0140*/  IMAD.WIDE R4, R9, 0x4, R4 ;  /* 0x0000000409047825 */ /* 0x004fcc00078e0204 */
[----:B------:R-:W4:Y:S02]  /*0150*/  LDG.E R5, desc[UR4][R4.64] ;  /* 0x0000000404057981 */ /* 0x000f24000c1e1900 */
[----:B----4-:R-:W-:-:S05]  /*0160*/  FADD R0, R2, -R5 ;  /* 0x8000000502007221 */ /* 0x010fca0000000000 */
[----:B---3--:R-:W-:-:S13]  /*0170*/  FSETP.GEU.AND P0, PT, |R0|, R13, PT ;  /* 0x0000000d0000720b */ /* 0x008fda0003f0e200 */
[----:B------:R-:W0:Y:S01]  /*0180*/  @!P0 LDC.64 R6, c[0x0][0x390] ;  /* 0x0000e400ff068b82 */ /* 0x000e220000000a00 */
[----:B------:R-:W-:-:S04]  /*0190*/  @!P0 FMUL R11, |R0|, 0.5 ;  /* 0x3f000000000b8820 */ /* 0x000fc80000400200 */
[----:B------:R-:W-:Y:S01]  /*01a0*/  @!P0 FMUL R11, |R0|, R11 ;  /* 0x0000000b000b8220 */ /* 0x000fe20000400200 */
[----:B0-----:R-:W-:-:S05]  /*01b0*/  @!P0 IMAD.WIDE R6, R9, 0x4, R6 ;  /* 0x0000000409068825 */ /* 0x001fca00078e0206 */
[----:B------:R0:W-:Y:S01]  /*01c0*/  @!P0 STG.E desc[UR4][R6.64], R11 ;  /* 0x0000000b06008986 */ /* 0x0001e2000c101904 */
[----:B------:R-:W-:Y:S05]  /*01d0*/  @!P0 EXIT ;  /* 0x000000000000894d */ /* 0x000fea0003800000 */
[----:B------:R-:W1:Y:S01]  /*01e0*/  LDC.64 R2, c[0x0][0x390] ;  /* 0x0000e400ff027b82 */ /* 0x000e620000000a00 */
[----:B------:R-:W-:-:S04]  /*01f0*/  FFMA R0, R13, -0.5, |R0| ;  /* 0xbf0000000d007823 */ /* 0x000fc80000000400 */
[----:B------:R-:W-:Y:S01]  /*0200*/  FMUL R5, R0, R13 ;  /* 0x0000000d00057220 */ /* 0x000fe20000400000 */
[----:B-1----:R-:W-:-:S05]  /*0210*/  IMAD.WIDE R2, R9, 0x4, R2 ;  /* 0x0000000409027825 */ /* 0x002fca00078e0202 */
[----:B------:R-:W-:Y:S01]  /*0220*/  STG.E desc[UR4][R2.64], R5 ;  /* 0x0000000502007986 */ /* 0x000fe2000c101904 */
[----:B------:R-:W-:Y:S05]  /*0230*/  EXIT ;  /* 0x000000000000794d */ /* 0x000fea0003800000 */
.L_x_0:
[----:B------:R-:W-:-:S00]  /*0240*/  BRA `(.L_x_0) ;  /* 0xfffffffc00fc7947 */ /* 0x000fc0000383ffff */
[----:B------:R-:W-:-:S00]  /*0250*/  NOP ;  /* 0x0000000000007918 */ /* 0x000fc00000000000 */
        /* <DEDUP_REMOVED lines=10> */
.L_x_1:


//--------------------- .nv.shared.reserved.0     --------------------------
	.section	.nv.shared.reserved.0,"aw",@nobits
	.weak		__nv_reservedSMEM_offset_0_alias
	.size		__nv_reservedSMEM_offset_0_alias, 0, 64
	.other		__nv_reservedSMEM_offset_0_alias,@"STO_CUDA_RESERVED_SHARED STV_DEFAULT"
__nv_reservedSMEM_offset_0_alias:
	.zero		0
	.zero		64


//--------------------- .nv.constant0._Z10huber_lossPfS_S_iif --------------------------
	.section	.nv.constant0._Z10huber_lossPfS_S_iif,"a",@progbits
	.sectionflags	@""
	.align	4
.nv.constant0._Z10huber_lossPfS_S_iif:
	.zero		932


//--------------------- SYMBOLS --------------------------

	.type		.nv.reservedSmem.offset0,@object
	.size		.nv.reservedSmem.offset0,0x4
